//
// Generated by NVIDIA NVVM Compiler
//
// Compiler Build ID: CL-36424714
// Cuda compilation tools, release 13.0, V13.0.88
// Based on NVVM 20.0.0
//

.version 9.0
.target sm_100
.address_size 64

	// .globl	_Z6kernelv
.global .align 4 .b8 precalc_xorwow_matrix[102400];
.global .align 4 .b8 precalc_xorwow_offset_matrix[102400];
.global .align 4 .b8 mrg32k3aM1[2304];
.global .align 4 .b8 mrg32k3aM2[2304];
.global .align 4 .b8 mrg32k3aM1SubSeq[2016];
.global .align 4 .b8 mrg32k3aM2SubSeq[2016];
.global .align 4 .b8 mrg32k3aM1Seq[2304];
.global .align 4 .b8 mrg32k3aM2Seq[2304];
.const .align 8 .b8 __cr_lgamma_table[72];

.visible .entry _Z6kernelv()
{


	ret;

}


// ===== COMPILED SASS (sm_100) =====

	.target	sm_100

	.elftype	@"ET_EXEC"


//--------------------- .note.nv.tkinfo           --------------------------
	.section	.note.nv.tkinfo,"",@"SHT_NOTE"
	.sectionflags	@"SHF_NOTE_NV_TKINFO"
	.tkinfo
        /*0018*/ 	.word	0x00000002
        /*0030*/ 	.string	""
        /*0030*/ 	.string	"ptxas"
        /*0030*/ 	.string	"Cuda compilation tools, release 13.0, V13.0.88"
        /*0030*/ 	.string	"Build cuda_13.0.r13.0/compiler.36424714_0"
        /*0030*/ 	.string	"-arch sm_100 -m 64 "



//--------------------- .note.nv.cuinfo           --------------------------
	.section	.note.nv.cuinfo,"",@"SHT_NOTE"
	.sectionflags	@"SHF_NOTE_NV_CUINFO"
        /*0018*/ 	.short	0x0002
        /*001a*/ 	.short	0x0064
        /*001c*/ 	.short	0x0082
	.zero		2


//--------------------- .nv.info                  --------------------------
	.section	.nv.info,"",@"SHT_CUDA_INFO"
	.align	4


	//----- nvinfo : EIATTR_REGCOUNT
	.align		4
        /*0000*/ 	.byte	0x04, 0x2f
        /*0002*/ 	.short	(.L_10 - .L_9)
	.align		4
.L_9:
        /*0004*/ 	.word	index@(_Z6kernelv)
        /*0008*/ 	.word	0x00000004


	//----- nvinfo : EIATTR_FRAME_SIZE
	.align		4
.L_10:
        /*000c*/ 	.byte	0x04, 0x11
        /*000e*/ 	.short	(.L_12 - .L_11)
	.align		4
.L_11:
        /*0010*/ 	.word	index@(_Z6kernelv)
        /*0014*/ 	.word	0x00000000


	//----- nvinfo : EIATTR_MIN_STACK_SIZE
	.align		4
.L_12:
        /*0018*/ 	.byte	0x04, 0x12
        /*001a*/ 	.short	(.L_14 - .L_13)
	.align		4
.L_13:
        /*001c*/ 	.word	index@(_Z6kernelv)
        /*0020*/ 	.word	0x00000000
.L_14:


//--------------------- .nv.compat                --------------------------
	.section	.nv.compat,"",@"SHT_CUDA_COMPAT_INFO"
	.align	4
        /*0000*/ 	.byte	0x02, 0x09, 0x00, 0x00, 0x02, 0x02, 0x01, 0x00, 0x02, 0x05, 0x05, 0x00, 0x03, 0x07, 0x01, 0x01
        /*0010*/ 	.byte	0x02, 0x03, 0x00, 0x00, 0x02, 0x06, 0x01, 0x00, 0x04, 0x0b, 0x08, 0x00, 0x09, 0x00, 0x00, 0x00
        /*0020*/ 	.byte	0x00, 0x00, 0x00, 0x00


//--------------------- .nv.info._Z6kernelv       --------------------------
	.section	.nv.info._Z6kernelv,"",@"SHT_CUDA_INFO"
	.sectionflags	@""
	.align	4


	//----- nvinfo : EIATTR_CUDA_API_VERSION
	.align		4
        /*0000*/ 	.byte	0x04, 0x37
        /*0002*/ 	.short	(.L_16 - .L_15)
.L_15:
        /*0004*/ 	.word	0x00000082


	//----- nvinfo : EIATTR_SPARSE_MMA_MASK
	.align		4
.L_16:
        /*0008*/ 	.byte	0x03, 0x50
        /*000a*/ 	.short	0x0000


	//----- nvinfo : EIATTR_MAXREG_COUNT
	.align		4
        /*000c*/ 	.byte	0x03, 0x1b
        /*000e*/ 	.short	0x00ff


	//----- nvinfo : EIATTR_MERCURY_ISA_VERSION
	.align		4
        /*0010*/ 	.byte	0x03, 0x5f
        /*0012*/ 	.short	0x0101


	//----- nvinfo : EIATTR_VRC_CTA_INIT_COUNT
	.align		4
        /*0014*/ 	.byte	0x02, 0x4a
	.zero		1
	.zero		1


	//----- nvinfo : EIATTR_EXIT_INSTR_OFFSETS
	.align		4
        /*0018*/ 	.byte	0x04, 0x1c
        /*001a*/ 	.short	(.L_18 - .L_17)


	//   ....[0]....
.L_17:
        /*001c*/ 	.word	0x00000010


	//----- nvinfo : EIATTR_SW_WAR
	.align		4
.L_18:
        /*0020*/ 	.byte	0x04, 0x36
        /*0022*/ 	.short	(.L_20 - .L_19)
.L_19:
        /*0024*/ 	.word	0x00000008
.L_20:


//--------------------- .nv.callgraph             --------------------------
	.section	.nv.callgraph,"",@"SHT_CUDA_CALLGRAPH"
	.align	4
	.sectionentsize	8
	.align		4
        /*0000*/ 	.word	0x00000000
	.align		4
        /*0004*/ 	.word	0xffffffff
	.align		4
        /*0008*/ 	.word	0x00000000
	.align		4
        /*000c*/ 	.word	0xfffffffe
	.align		4
        /*0010*/ 	.word	0x00000000
	.align		4
        /*0014*/ 	.word	0xfffffffd
	.align		4
        /*0018*/ 	.word	0x00000000
	.align		4
        /*001c*/ 	.word	0xfffffffc


//--------------------- .nv.constant4             --------------------------
	.section	.nv.constant4,"a",@progbits
	.align	8
	.align		8
.nv.constant4:
        /*0000*/ 	.dword	precalc_xorwow_matrix
	.align		8
        /*0008*/ 	.dword	precalc_xorwow_offset_matrix
	.align		8
        /*0010*/ 	.dword	mrg32k3aM1
	.align		8
        /*0018*/ 	.dword	mrg32k3aM2
	.align		8
        /*0020*/ 	.dword	mrg32k3aM1SubSeq
	.align		8
        /*0028*/ 	.dword	mrg32k3aM2SubSeq
	.align		8
        /*0030*/ 	.dword	mrg32k3aM1Seq
	.align		8
        /*0038*/ 	.dword	mrg32k3aM2Seq


//--------------------- .nv.constant3             --------------------------
	.section	.nv.constant3,"a",@progbits
	.align	8
.nv.constant3:
	.type		__cr_lgamma_table,@object
	.size		__cr_lgamma_table,(.L_8 - __cr_lgamma_table)
__cr_lgamma_table:
        /*0000*/ 	.byte	0x00, 0x00, 0x00, 0x00, 0x00, 0x00, 0x00, 0x00, 0x00, 0x00, 0x00, 0x00, 0x00, 0x00, 0x00, 0x00
        /*0010*/ 	.byte	0xef, 0x39, 0xfa, 0xfe, 0x42, 0x2e, 0xe6, 0x3f, 0x02, 0x20, 0x2a, 0xfa, 0x0b, 0xab, 0xfc, 0x3f
        /*0020*/ 	.byte	0xf9, 0x2c, 0x92, 0x7c, 0xa7, 0x6c, 0x09, 0x40, 0xc9, 0x79, 0x44, 0x3c, 0x64, 0x26, 0x13, 0x40
        /*0030*/ 	.byte	0xca, 0x01, 0xcf, 0x3a, 0x27, 0x51, 0x1a, 0x40, 0x30, 0xcc, 0x2d, 0xf3, 0xe1, 0x0c, 0x21, 0x40
        /*0040*/ 	.byte	0x0d, 0xb7, 0xfc, 0x82, 0x8e, 0x35, 0x25, 0x40
.L_8:


//--------------------- .text._Z6kernelv          --------------------------
	.section	.text._Z6kernelv,"ax",@progbits
	.align	128
        .global         _Z6kernelv
        .type           _Z6kernelv,@function
        .size           _Z6kernelv,(.L_x_1 - _Z6kernelv)
        .other          _Z6kernelv,@"STO_CUDA_ENTRY STV_DEFAULT"
_Z6kernelv:
.text._Z6kernelv:
[----:B------:R-:W-:Y:S01]  /*0000*/  LDC R1, c[0x0][0x37c] ;  /* 0x0000df00ff017b82 */ /* 0x000fe20000000800 */
[----:B------:R-:W-:Y:S05]  /*0010*/  EXIT ;  /* 0x000000000000794d */ /* 0x000fea0003800000 */
.L_x_0:
[----:B------:R-:W-:-:S00]  /*0020*/  BRA `(.L_x_0) ;  /* 0xfffffffc00fc7947 */ /* 0x000fc0000383ffff */
[----:B------:R-:W-:-:S00]  /*0030*/  NOP ;  /* 0x0000000000007918 */ /* 0x000fc00000000000 */
        /* <DEDUP_REMOVED lines=12> */
.L_x_1:


//--------------------- .nv.global.init           --------------------------
	.section	.nv.global.init,"aw",@progbits
	.align	4
.nv.global.init:
	.type		mrg32k3aM1SubSeq,@object
	.size		mrg32k3aM1SubSeq,(mrg32k3aM2SubSeq - mrg32k3aM1SubSeq)
mrg32k3aM1SubSeq:
        /*0000*/ 	.byte	0x0b, 0xcc, 0xee, 0x04, 0x73, 0x29, 0x8b, 0x6f, 0xf6, 0x53, 0x03, 0xf6, 0x23, 0xf6, 0xea, 0xda
        /* <DEDUP_REMOVED lines=125> */
	.type		mrg32k3aM2SubSeq,@object
	.size		mrg32k3aM2SubSeq,(mrg32k3aM1 - mrg32k3aM2SubSeq)
mrg32k3aM2SubSeq:
        /* <DEDUP_REMOVED lines=126> */
	.type		mrg32k3aM1,@object
	.size		mrg32k3aM1,(mrg32k3aM1Seq - mrg32k3aM1)
mrg32k3aM1:
        /* <DEDUP_REMOVED lines=144> */
	.type		mrg32k3aM1Seq,@object
	.size		mrg32k3aM1Seq,(mrg32k3aM2 - mrg32k3aM1Seq)
mrg32k3aM1Seq:
        /* <DEDUP_REMOVED lines=144> */
	.type		mrg32k3aM2,@object
	.size		mrg32k3aM2,(mrg32k3aM2Seq - mrg32k3aM2)
mrg32k3aM2:
        /* <DEDUP_REMOVED lines=144> */
	.type		mrg32k3aM2Seq,@object
	.size		mrg32k3aM2Seq,(precalc_xorwow_matrix - mrg32k3aM2Seq)
mrg32k3aM2Seq:
        /* <DEDUP_REMOVED lines=144> */
	.type		precalc_xorwow_matrix,@object
	.size		precalc_xorwow_matrix,(precalc_xorwow_offset_matrix - precalc_xorwow_matrix)
precalc_xorwow_matrix:
        /* <DEDUP_REMOVED lines=6400> */
	.type		precalc_xorwow_offset_matrix,@object
	.size		precalc_xorwow_offset_matrix,(.L_1 - precalc_xorwow_offset_matrix)
precalc_xorwow_offset_matrix:
        /* <DEDUP_REMOVED lines=6400> */
.L_1:


//--------------------- .nv.shared.reserved.0     --------------------------
	.section	.nv.shared.reserved.0,"aw",@nobits
	.weak		__nv_reservedSMEM_offset_0_alias
	.size		__nv_reservedSMEM_offset_0_alias, 0, 64
	.other		__nv_reservedSMEM_offset_0_alias,@"STO_CUDA_RESERVED_SHARED STV_DEFAULT"
__nv_reservedSMEM_offset_0_alias:
	.zero		0
	.zero		64


//--------------------- .nv.constant0._Z6kernelv  --------------------------
	.section	.nv.constant0._Z6kernelv,"a",@progbits
	.sectionflags	@""
	.align	4
.nv.constant0._Z6kernelv:
	.zero		896


//--------------------- SYMBOLS --------------------------

	.type		.nv.reservedSmem.offset0,@object
	.size		.nv.reservedSmem.offset0,0x4
